//
// Generated by NVIDIA NVVM Compiler
//
// Compiler Build ID: CL-36424714
// Cuda compilation tools, release 13.0, V13.0.88
// Based on NVVM 20.0.0
//

.version 9.0
.target sm_100
.address_size 64

	// .globl	_Z14stencil_kernelPfS_j
// _ZZ14stencil_kernelPfS_jE8s_inCurr has been demoted
// _ZZ14stencil_kernelPfS_jE8s_inNext has been demoted

.visible .entry _Z14stencil_kernelPfS_j(
	.param .u64 .ptr .align 1 _Z14stencil_kernelPfS_j_param_0,
	.param .u64 .ptr .align 1 _Z14stencil_kernelPfS_j_param_1,
	.param .u32 _Z14stencil_kernelPfS_j_param_2
)
{
	.reg .pred 	%p<48>;
	.reg .b32 	%r<78>;
	.reg .b32 	%f<30>;
	.reg .b64 	%rd<15>;
	// demoted variable
	.shared .align 4 .b8 _ZZ14stencil_kernelPfS_jE8s_inCurr[1024];
	// demoted variable
	.shared .align 4 .b8 _ZZ14stencil_kernelPfS_jE8s_inNext[1024];
	ld.param.u64 	%rd3, [_Z14stencil_kernelPfS_j_param_0];
	ld.param.u64 	%rd4, [_Z14stencil_kernelPfS_j_param_1];
	ld.param.u32 	%r29, [_Z14stencil_kernelPfS_j_param_2];
	cvta.to.global.u64 	%rd1, %rd4;
	cvta.to.global.u64 	%rd2, %rd3;
	mov.u32 	%r1, %ctaid.z;
	mul.lo.s32 	%r2, %r1, 14;
	mov.u32 	%r30, %ctaid.y;
	mul.lo.s32 	%r3, %r30, 14;
	mov.u32 	%r4, %tid.y;
	add.s32 	%r31, %r3, %r4;
	setp.eq.s32 	%p2, %r31, 0;
	add.s32 	%r6, %r31, -1;
	mov.u32 	%r32, %ctaid.x;
	mul.lo.s32 	%r7, %r32, 14;
	mov.u32 	%r8, %tid.x;
	add.s32 	%r33, %r8, %r7;
	add.s32 	%r9, %r33, -1;
	setp.ge.u32 	%p3, %r6, %r29;
	setp.lt.s32 	%p4, %r9, 0;
	setp.ge.u32 	%p5, %r9, %r29;
	setp.ge.u32 	%p6, %r2, %r29;
	or.pred  	%p7, %p6, %p2;
	or.pred  	%p8, %p7, %p3;
	or.pred  	%p9, %p4, %p8;
	shl.b32 	%r34, %r4, 6;
	mov.u32 	%r35, _ZZ14stencil_kernelPfS_jE8s_inCurr;
	add.s32 	%r36, %r35, %r34;
	shl.b32 	%r37, %r8, 2;
	add.s32 	%r10, %r36, %r37;
	or.pred  	%p10, %p5, %p9;
	@%p10 bra 	$L__BB0_2;
	mad.lo.s32 	%r38, %r29, %r2, %r6;
	mad.lo.s32 	%r39, %r38, %r29, %r9;
	mul.wide.u32 	%rd5, %r39, 4;
	add.s64 	%rd6, %rd2, %rd5;
	ld.global.f32 	%f1, [%rd6];
	st.shared.f32 	[%r10], %f1;
$L__BB0_2:
	mov.u32 	%r42, _ZZ14stencil_kernelPfS_jE8s_inNext;
	add.s32 	%r43, %r42, %r34;
	add.s32 	%r11, %r43, %r37;
	add.s32 	%r12, %r29, -1;
	add.s32 	%r45, %r4, -15;
	add.s32 	%r46, %r8, -15;
	min.u32 	%r47, %r45, %r46;
	setp.lt.u32 	%p1, %r47, -14;
	add.s32 	%r77, %r2, 1;
	add.s32 	%r48, %r2, 2;
	mad.lo.s32 	%r49, %r29, %r48, %r4;
	add.s32 	%r50, %r49, %r3;
	add.s32 	%r51, %r50, -1;
	mad.lo.s32 	%r52, %r29, %r51, %r8;
	add.s32 	%r76, %r52, %r7;
	mul.lo.s32 	%r53, %r29, %r29;
	shl.b32 	%r15, %r53, 1;
	mad.lo.s32 	%r54, %r29, %r2, %r29;
	add.s32 	%r55, %r4, %r54;
	add.s32 	%r56, %r55, %r3;
	add.s32 	%r57, %r56, -1;
	mad.lo.s32 	%r58, %r29, %r57, %r8;
	add.s32 	%r74, %r58, %r7;
	mul.lo.s32 	%r59, %r1, %r29;
	mad.lo.s32 	%r60, %r59, 14, %r4;
	add.s32 	%r61, %r60, %r3;
	add.s32 	%r62, %r61, -1;
	mad.lo.s32 	%r63, %r29, %r62, %r8;
	add.s32 	%r73, %r63, %r7;
	mov.b32 	%r75, 2;
$L__BB0_3:
	setp.ge.u32 	%p11, %r9, %r29;
	setp.lt.s32 	%p12, %r9, 0;
	setp.eq.s32 	%p13, %r31, 0;
	max.u32 	%r64, %r77, %r6;
	setp.ge.u32 	%p14, %r64, %r29;
	or.pred  	%p15, %p14, %p13;
	or.pred  	%p16, %p12, %p15;
	or.pred  	%p17, %p16, %p11;
	@%p17 bra 	$L__BB0_5;
	add.s32 	%r65, %r74, -1;
	mul.wide.u32 	%rd7, %r65, 4;
	add.s64 	%rd8, %rd2, %rd7;
	ld.global.f32 	%f2, [%rd8];
	st.shared.f32 	[%r11], %f2;
$L__BB0_5:
	setp.lt.u32 	%p18, %r6, %r12;
	setp.gt.u32 	%p19, %r31, 1;
	bar.sync 	0;
	setp.ne.s32 	%p20, %r77, 1;
	add.s32 	%r66, %r77, -1;
	setp.lt.u32 	%p21, %r66, %r12;
	and.pred  	%p22, %p20, %p21;
	and.pred  	%p23, %p19, %p22;
	and.pred  	%p24, %p23, %p18;
	setp.gt.s32 	%p25, %r9, 0;
	setp.lt.u32 	%p26, %r9, %r12;
	and.pred  	%p27, %p25, %p26;
	and.pred  	%p28, %p24, %p27;
	not.pred 	%p29, %p28;
	or.pred  	%p30, %p29, %p1;
	@%p30 bra 	$L__BB0_7;
	ld.shared.f32 	%f3, [%r10];
	ld.shared.f32 	%f4, [%r10+-4];
	mul.f32 	%f5, %f4, 0f3D872B02;
	fma.rn.f32 	%f6, %f3, 0f3F19999A, %f5;
	ld.shared.f32 	%f7, [%r10+4];
	fma.rn.f32 	%f8, %f7, 0f3D872B02, %f6;
	ld.shared.f32 	%f9, [%r10+-64];
	fma.rn.f32 	%f10, %f9, 0f3D872B02, %f8;
	ld.shared.f32 	%f11, [%r10+64];
	fma.rn.f32 	%f12, %f11, 0f3D872B02, %f10;
	fma.rn.f32 	%f13, %f3, 0f3D872B02, %f12;
	fma.rn.f32 	%f14, %f3, 0f3D872B02, %f13;
	add.s32 	%r67, %r73, -1;
	mul.wide.u32 	%rd9, %r67, 4;
	add.s64 	%rd10, %rd1, %rd9;
	st.global.f32 	[%rd10], %f14;
$L__BB0_7:
	setp.ge.u32 	%p31, %r9, %r29;
	setp.lt.s32 	%p32, %r9, 0;
	setp.eq.s32 	%p33, %r31, 0;
	bar.sync 	0;
	ld.shared.f32 	%f15, [%r11];
	st.shared.f32 	[%r10], %f15;
	add.s32 	%r68, %r77, 1;
	max.u32 	%r69, %r68, %r6;
	setp.ge.u32 	%p34, %r69, %r29;
	or.pred  	%p35, %p34, %p33;
	or.pred  	%p36, %p32, %p35;
	or.pred  	%p37, %p36, %p31;
	@%p37 bra 	$L__BB0_9;
	add.s32 	%r70, %r76, -1;
	mul.wide.u32 	%rd11, %r70, 4;
	add.s64 	%rd12, %rd2, %rd11;
	ld.global.f32 	%f16, [%rd12];
	st.shared.f32 	[%r11], %f16;
$L__BB0_9:
	setp.gt.u32 	%p38, %r31, 1;
	bar.sync 	0;
	setp.lt.u32 	%p39, %r64, %r12;
	and.pred  	%p40, %p39, %p38;
	setp.gt.s32 	%p41, %r9, 0;
	setp.lt.u32 	%p42, %r9, %r12;
	and.pred  	%p43, %p41, %p42;
	and.pred  	%p44, %p40, %p43;
	not.pred 	%p45, %p44;
	or.pred  	%p46, %p45, %p1;
	@%p46 bra 	$L__BB0_11;
	ld.shared.f32 	%f17, [%r10];
	ld.shared.f32 	%f18, [%r10+-4];
	mul.f32 	%f19, %f18, 0f3D872B02;
	fma.rn.f32 	%f20, %f17, 0f3F19999A, %f19;
	ld.shared.f32 	%f21, [%r10+4];
	fma.rn.f32 	%f22, %f21, 0f3D872B02, %f20;
	ld.shared.f32 	%f23, [%r10+-64];
	fma.rn.f32 	%f24, %f23, 0f3D872B02, %f22;
	ld.shared.f32 	%f25, [%r10+64];
	fma.rn.f32 	%f26, %f25, 0f3D872B02, %f24;
	fma.rn.f32 	%f27, %f17, 0f3D872B02, %f26;
	fma.rn.f32 	%f28, %f17, 0f3D872B02, %f27;
	add.s32 	%r72, %r74, -1;
	mul.wide.u32 	%rd13, %r72, 4;
	add.s64 	%rd14, %rd1, %rd13;
	st.global.f32 	[%rd14], %f28;
$L__BB0_11:
	bar.sync 	0;
	ld.shared.f32 	%f29, [%r11];
	st.shared.f32 	[%r10], %f29;
	add.s32 	%r77, %r77, 2;
	add.s32 	%r76, %r76, %r15;
	add.s32 	%r75, %r75, 2;
	add.s32 	%r74, %r74, %r15;
	add.s32 	%r73, %r73, %r15;
	setp.ne.s32 	%p47, %r75, 16;
	@%p47 bra 	$L__BB0_3;
	ret;

}


// ===== COMPILED SASS (sm_100) =====

	.target	sm_100

	.elftype	@"ET_EXEC"


//--------------------- .note.nv.tkinfo           --------------------------
	.section	.note.nv.tkinfo,"",@"SHT_NOTE"
	.sectionflags	@"SHF_NOTE_NV_TKINFO"
	.tkinfo
        /*0018*/ 	.word	0x00000002
        /*0030*/ 	.string	""
        /*0030*/ 	.string	"ptxas"
        /*0030*/ 	.string	"Cuda compilation tools, release 13.0, V13.0.88"
        /*0030*/ 	.string	"Build cuda_13.0.r13.0/compiler.36424714_0"
        /*0030*/ 	.string	"-arch sm_100 -m 64 "



//--------------------- .note.nv.cuinfo           --------------------------
	.section	.note.nv.cuinfo,"",@"SHT_NOTE"
	.sectionflags	@"SHF_NOTE_NV_CUINFO"
        /*0018*/ 	.short	0x0002
        /*001a*/ 	.short	0x0064
        /*001c*/ 	.short	0x0082
	.zero		2


//--------------------- .nv.info                  --------------------------
	.section	.nv.info,"",@"SHT_CUDA_INFO"
	.align	4


	//----- nvinfo : EIATTR_REGCOUNT
	.align		4
        /*0000*/ 	.byte	0x04, 0x2f
        /*0002*/ 	.short	(.L_1 - .L_0)
	.align		4
.L_0:
        /*0004*/ 	.word	index@(_Z14stencil_kernelPfS_j)
        /*0008*/ 	.word	0x0000001d


	//----- nvinfo : EIATTR_FRAME_SIZE
	.align		4
.L_1:
        /*000c*/ 	.byte	0x04, 0x11
        /*000e*/ 	.short	(.L_3 - .L_2)
	.align		4
.L_2:
        /*0010*/ 	.word	index@(_Z14stencil_kernelPfS_j)
        /*0014*/ 	.word	0x00000000


	//----- nvinfo : EIATTR_MIN_STACK_SIZE
	.align		4
.L_3:
        /*0018*/ 	.byte	0x04, 0x12
        /*001a*/ 	.short	(.L_5 - .L_4)
	.align		4
.L_4:
        /*001c*/ 	.word	index@(_Z14stencil_kernelPfS_j)
        /*0020*/ 	.word	0x00000000
.L_5:


//--------------------- .nv.compat                --------------------------
	.section	.nv.compat,"",@"SHT_CUDA_COMPAT_INFO"
	.align	4
        /*0000*/ 	.byte	0x02, 0x09, 0x00, 0x00, 0x02, 0x02, 0x01, 0x00, 0x02, 0x05, 0x05, 0x00, 0x03, 0x07, 0x01, 0x01
        /*0010*/ 	.byte	0x02, 0x03, 0x00, 0x00, 0x02, 0x06, 0x01, 0x00, 0x04, 0x0b, 0x08, 0x00, 0x09, 0x00, 0x00, 0x00
        /*0020*/ 	.byte	0x00, 0x00, 0x00, 0x00


//--------------------- .nv.info._Z14stencil_kernelPfS_j --------------------------
	.section	.nv.info._Z14stencil_kernelPfS_j,"",@"SHT_CUDA_INFO"
	.sectionflags	@""
	.align	4


	//----- nvinfo : EIATTR_CUDA_API_VERSION
	.align		4
        /*0000*/ 	.byte	0x04, 0x37
        /*0002*/ 	.short	(.L_7 - .L_6)
.L_6:
        /*0004*/ 	.word	0x00000082


	//----- nvinfo : EIATTR_KPARAM_INFO
	.align		4
.L_7:
        /*0008*/ 	.byte	0x04, 0x17
        /*000a*/ 	.short	(.L_9 - .L_8)
.L_8:
        /*000c*/ 	.word	0x00000000
        /*0010*/ 	.short	0x0002
        /*0012*/ 	.short	0x0010
        /*0014*/ 	.byte	0x00, 0xf0, 0x11, 0x00


	//----- nvinfo : EIATTR_KPARAM_INFO
	.align		4
.L_9:
        /*0018*/ 	.byte	0x04, 0x17
        /*001a*/ 	.short	(.L_11 - .L_10)
.L_10:
        /*001c*/ 	.word	0x00000000
        /*0020*/ 	.short	0x0001
        /*0022*/ 	.short	0x0008
        /*0024*/ 	.byte	0x00, 0xf5, 0x21, 0x00


	//----- nvinfo : EIATTR_KPARAM_INFO
	.align		4
.L_11:
        /*0028*/ 	.byte	0x04, 0x17
        /*002a*/ 	.short	(.L_13 - .L_12)
.L_12:
        /*002c*/ 	.word	0x00000000
        /*0030*/ 	.short	0x0000
        /*0032*/ 	.short	0x0000
        /*0034*/ 	.byte	0x00, 0xf5, 0x21, 0x00


	//----- nvinfo : EIATTR_SPARSE_MMA_MASK
	.align		4
.L_13:
        /*0038*/ 	.byte	0x03, 0x50
        /*003a*/ 	.short	0x0000


	//----- nvinfo : EIATTR_MAXREG_COUNT
	.align		4
        /*003c*/ 	.byte	0x03, 0x1b
        /*003e*/ 	.short	0x00ff


	//----- nvinfo : EIATTR_NUM_BARRIERS
	.align		4
        /*0040*/ 	.byte	0x02, 0x4c
        /*0042*/ 	.byte	0x01
	.zero		1


	//----- nvinfo : EIATTR_MERCURY_ISA_VERSION
	.align		4
        /*0044*/ 	.byte	0x03, 0x5f
        /*0046*/ 	.short	0x0101


	//----- nvinfo : EIATTR_VRC_CTA_INIT_COUNT
	.align		4
        /*0048*/ 	.byte	0x02, 0x4a
	.zero		1
	.zero		1


	//----- nvinfo : EIATTR_EXIT_INSTR_OFFSETS
	.align		4
        /*004c*/ 	.byte	0x04, 0x1c
        /*004e*/ 	.short	(.L_15 - .L_14)


	//   ....[0]....
.L_14:
        /*0050*/ 	.word	0x000008f0


	//----- nvinfo : EIATTR_CRS_STACK_SIZE
	.align		4
.L_15:
        /*0054*/ 	.byte	0x04, 0x1e
        /*0056*/ 	.short	(.L_17 - .L_16)
.L_16:
        /*0058*/ 	.word	0x00000000


	//----- nvinfo : EIATTR_CBANK_PARAM_SIZE
	.align		4
.L_17:
        /*005c*/ 	.byte	0x03, 0x19
        /*005e*/ 	.short	0x0014


	//----- nvinfo : EIATTR_PARAM_CBANK
	.align		4
        /*0060*/ 	.byte	0x04, 0x0a
        /*0062*/ 	.short	(.L_19 - .L_18)
	.align		4
.L_18:
        /*0064*/ 	.word	index@(.nv.constant0._Z14stencil_kernelPfS_j)
        /*0068*/ 	.short	0x0380
        /*006a*/ 	.short	0x0014


	//----- nvinfo : EIATTR_SW_WAR
	.align		4
.L_19:
        /*006c*/ 	.byte	0x04, 0x36
        /*006e*/ 	.short	(.L_21 - .L_20)
.L_20:
        /*0070*/ 	.word	0x00000008
.L_21:


//--------------------- .nv.callgraph             --------------------------
	.section	.nv.callgraph,"",@"SHT_CUDA_CALLGRAPH"
	.align	4
	.sectionentsize	8
	.align		4
        /*0000*/ 	.word	0x00000000
	.align		4
        /*0004*/ 	.word	0xffffffff
	.align		4
        /*0008*/ 	.word	0x00000000
	.align		4
        /*000c*/ 	.word	0xfffffffe
	.align		4
        /*0010*/ 	.word	0x00000000
	.align		4
        /*0014*/ 	.word	0xfffffffd
	.align		4
        /*0018*/ 	.word	0x00000000
	.align		4
        /*001c*/ 	.word	0xfffffffc


//--------------------- .text._Z14stencil_kernelPfS_j --------------------------
	.section	.text._Z14stencil_kernelPfS_j,"ax",@progbits
	.align	128
        .global         _Z14stencil_kernelPfS_j
        .type           _Z14stencil_kernelPfS_j,@function
        .size           _Z14stencil_kernelPfS_j,(.L_x_6 - _Z14stencil_kernelPfS_j)
        .other          _Z14stencil_kernelPfS_j,@"STO_CUDA_ENTRY STV_DEFAULT"
_Z14stencil_kernelPfS_j:
.text._Z14stencil_kernelPfS_j:
[----:B------:R-:W-:Y:S01]  /*0000*/  LDC R1, c[0x0][0x37c] ;  /* 0x0000df00ff017b82 */ /* 0x000fe20000000800 */
[----:B------:R-:W0:Y:S07]  /*0010*/  S2R R15, SR_CTAID.Y ;  /* 0x00000000000f7919 */ /* 0x000e2e0000002600 */
[----:B------:R-:W1:Y:S01]  /*0020*/  S2UR UR8, SR_CTAID.Z ;  /* 0x00000000000879c3 */ /* 0x000e620000002700 */
[----:B------:R-:W2:Y:S01]  /*0030*/  LDCU.64 UR10, c[0x0][0x358] ;  /* 0x00006b00ff0a77ac */ /* 0x000ea20008000a00 */
[----:B------:R-:W0:Y:S01]  /*0040*/  S2R R12, SR_TID.Y ;  /* 0x00000000000c7919 */ /* 0x000e220000002200 */
[----:B------:R-:W3:Y:S05]  /*0050*/  S2R R6, SR_TID.X ;  /* 0x0000000000067919 */ /* 0x000eea0000002100 */
[----:B------:R-:W4:Y:S01]  /*0060*/  LDC R5, c[0x0][0x390] ;  /* 0x0000e400ff057b82 */ /* 0x000f220000000800 */
[----:B------:R-:W3:Y:S01]  /*0070*/  S2R R4, SR_CTAID.X ;  /* 0x0000000000047919 */ /* 0x000ee20000002500 */
[----:B-1----:R-:W-:Y:S01]  /*0080*/  UIMAD UR4, UR8, 0xe, URZ ;  /* 0x0000000e080478a4 */ /* 0x002fe2000f8e02ff */
[----:B0-----:R-:W-:-:S05]  /*0090*/  IMAD R20, R15, 0xe, R12 ;  /* 0x0000000e0f147824 */ /* 0x001fca00078e020c */
[C---:B------:R-:W-:Y:S02]  /*00a0*/  ISETP.NE.AND P1, PT, R20.reuse, RZ, PT ;  /* 0x000000ff1400720c */ /* 0x040fe40003f25270 */
[----:B------:R-:W-:Y:S01]  /*00b0*/  IADD3 R0, PT, PT, R20, -0x1, RZ ;  /* 0xffffffff14007810 */ /* 0x000fe20007ffe0ff */
[----:B---3--:R-:W-:Y:S01]  /*00c0*/  IMAD R8, R4, 0xe, R6 ;  /* 0x0000000e04087824 */ /* 0x008fe200078e0206 */
[----:B----4-:R-:W-:-:S04]  /*00d0*/  ISETP.LE.U32.OR P0, PT, R5, UR4, !P1 ;  /* 0x0000000405007c0c */ /* 0x010fc8000cf03470 */
[----:B------:R-:W-:Y:S02]  /*00e0*/  IADD3 R8, PT, PT, R8, -0x1, RZ ;  /* 0xffffffff08087810 */ /* 0x000fe40007ffe0ff */
[----:B------:R-:W-:-:S04]  /*00f0*/  ISETP.GE.U32.OR P0, PT, R0, R5, P0 ;  /* 0x000000050000720c */ /* 0x000fc80000706470 */
[----:B------:R-:W-:-:S04]  /*0100*/  ISETP.LT.OR P0, PT, R8, RZ, P0 ;  /* 0x000000ff0800720c */ /* 0x000fc80000701670 */
[----:B------:R-:W-:-:S13]  /*0110*/  ISETP.GE.U32.OR P0, PT, R8, R5, P0 ;  /* 0x000000050800720c */ /* 0x000fda0000706470 */
[----:B------:R-:W0:Y:S01]  /*0120*/  @!P0 LDC.64 R2, c[0x0][0x380] ;  /* 0x0000e000ff028b82 */ /* 0x000e220000000a00 */
[----:B------:R-:W-:-:S04]  /*0130*/  @!P0 IMAD R7, R5, UR4, R0 ;  /* 0x0000000405078c24 */ /* 0x000fc8000f8e0200 */
[----:B------:R-:W-:-:S04]  /*0140*/  @!P0 IMAD R7, R7, R5, R8 ;  /* 0x0000000507078224 */ /* 0x000fc800078e0208 */
[----:B0-----:R-:W-:-:S05]  /*0150*/  @!P0 IMAD.WIDE.U32 R2, R7, 0x4, R2 ;  /* 0x0000000407028825 */ /* 0x001fca00078e0002 */
[----:B--2---:R0:W2:Y:S01]  /*0160*/  @!P0 LDG.E R14, desc[UR10][R2.64] ;  /* 0x0000000a020e8981 */ /* 0x0040a2000c1e1900 */
[----:B------:R-:W1:Y:S01]  /*0170*/  S2UR UR6, SR_CgaCtaId ;  /* 0x00000000000679c3 */ /* 0x000e620000008800 */
[C---:B------:R-:W-:Y:S01]  /*0180*/  IMAD R13, R5.reuse, UR8, RZ ;  /* 0x00000008050d7c24 */ /* 0x040fe2000f8e02ff */
[----:B------:R-:W-:Y:S02]  /*0190*/  UIADD3 UR8, UPT, UPT, UR4, 0x2, URZ ;  /* 0x0000000204087890 */ /* 0x000fe4000fffe0ff */
[----:B------:R-:W-:Y:S01]  /*01a0*/  IMAD R11, R5, UR4, R5 ;  /* 0x00000004050b7c24 */ /* 0x000fe2000f8e0205 */
[----:B------:R-:W-:Y:S01]  /*01b0*/  UMOV UR5, 0x400 ;  /* 0x0000040000057882 */ /* 0x000fe20000000000 */
[--C-:B------:R-:W-:Y:S01]  /*01c0*/  IMAD R13, R13, 0xe, R12.reuse ;  /* 0x0000000e0d0d7824 */ /* 0x100fe200078e020c */
[----:B------:R-:W-:Y:S01]  /*01d0*/  UIADD3 UR4, UPT, UPT, UR4, 0x1, URZ ;  /* 0x0000000104047890 */ /* 0x000fe2000fffe0ff */
[----:B------:R-:W-:Y:S01]  /*01e0*/  VIADD R7, R6, 0xfffffff1 ;  /* 0xfffffff106077836 */ /* 0x000fe20000000000 */
[----:B------:R-:W-:Y:S01]  /*01f0*/  IADD3 R11, PT, PT, R11, R12, RZ ;  /* 0x0000000c0b0b7210 */ /* 0x000fe20007ffe0ff */
[----:B0-----:R-:W-:-:S02]  /*0200*/  IMAD R2, R5, UR8, R12 ;  /* 0x0000000805027c24 */ /* 0x001fc4000f8e020c */
[C---:B------:R-:W-:Y:S01]  /*0210*/  IMAD R16, R15.reuse, 0xe, R13 ;  /* 0x0000000e0f107824 */ /* 0x040fe200078e020d */
[----:B------:R-:W-:Y:S01]  /*0220*/  VIADDMNMX.U32 R10, R12, 0xfffffff1, R7, PT ;  /* 0xfffffff10c0a7846 */ /* 0x000fe20003800007 */
[C---:B------:R-:W-:Y:S01]  /*0230*/  IMAD R13, R15.reuse, 0xe, R2 ;  /* 0x0000000e0f0d7824 */ /* 0x040fe200078e0202 */
[----:B------:R-:W-:Y:S01]  /*0240*/  MOV R19, UR4 ;  /* 0x0000000400137c02 */ /* 0x000fe20008000f00 */
[----:B------:R-:W0:Y:S01]  /*0250*/  LDC.64 R2, c[0x0][0x388] ;  /* 0x0000e200ff027b82 */ /* 0x000e220000000a00 */
[----:B------:R-:W-:Y:S01]  /*0260*/  IMAD R15, R15, 0xe, R11 ;  /* 0x0000000e0f0f7824 */ /* 0x000fe200078e020b */
[----:B------:R-:W-:Y:S01]  /*0270*/  UMOV UR4, 0x2 ;  /* 0x0000000200047882 */ /* 0x000fe20000000000 */
[----:B------:R-:W-:Y:S01]  /*0280*/  IADD3 R13, PT, PT, R13, -0x1, RZ ;  /* 0xffffffff0d0d7810 */ /* 0x000fe20007ffe0ff */
[----:B------:R-:W-:Y:S02]  /*0290*/  VIADD R16, R16, 0xffffffff ;  /* 0xffffffff10107836 */ /* 0x000fe40000000000 */
[----:B------:R-:W-:Y:S01]  /*02a0*/  IADD3 R15, PT, PT, R15, -0x1, RZ ;  /* 0xffffffff0f0f7810 */ /* 0x000fe20007ffe0ff */
[-C--:B------:R-:W-:Y:S01]  /*02b0*/  IMAD R17, R5, R5.reuse, RZ ;  /* 0x0000000505117224 */ /* 0x080fe200078e02ff */
[----:B-1----:R-:W-:Y:S01]  /*02c0*/  ULEA UR7, UR6, UR5, 0x18 ;  /* 0x0000000506077291 */ /* 0x002fe2000f8ec0ff */
[-CC-:B------:R-:W-:Y:S01]  /*02d0*/  IMAD R7, R16, R5.reuse, R6.reuse ;  /* 0x0000000510077224 */ /* 0x180fe200078e0206 */
[----:B------:R-:W-:Y:S01]  /*02e0*/  UIADD3 UR5, UPT, UPT, UR5, 0x400, URZ ;  /* 0x0000040005057890 */ /* 0x000fe2000fffe0ff */
[----:B------:R-:W-:-:S02]  /*02f0*/  IMAD R15, R15, R5, R6 ;  /* 0x000000050f0f7224 */ /* 0x000fc400078e0206 */
[----:B------:R-:W-:Y:S01]  /*0300*/  IMAD R13, R13, R5, R6 ;  /* 0x000000050d0d7224 */ /* 0x000fe200078e0206 */
[----:B------:R-:W-:Y:S01]  /*0310*/  LEA R9, R12, UR7, 0x6 ;  /* 0x000000070c097c11 */ /* 0x000fe2000f8e30ff */
[----:B------:R-:W-:Y:S02]  /*0320*/  ULEA UR5, UR6, UR5, 0x18 ;  /* 0x0000000506057291 */ /* 0x000fe4000f8ec0ff */
[----:B------:R-:W-:Y:S01]  /*0330*/  IMAD R13, R4, 0xe, R13 ;  /* 0x0000000e040d7824 */ /* 0x000fe200078e020d */
[----:B------:R-:W-:-:S03]  /*0340*/  LEA R9, R6, R9, 0x2 ;  /* 0x0000000906097211 */ /* 0x000fc600078e10ff */
[----:B------:R-:W-:Y:S01]  /*0350*/  LEA R11, R12, UR5, 0x6 ;  /* 0x000000050c0b7c11 */ /* 0x000fe2000f8e30ff */
[----:B------:R-:W-:-:S04]  /*0360*/  IMAD R12, R4, 0xe, R7 ;  /* 0x0000000e040c7824 */ /* 0x000fc800078e0207 */
[----:B------:R-:W-:Y:S01]  /*0370*/  IMAD R11, R6, 0x4, R11 ;  /* 0x00000004060b7824 */ /* 0x000fe200078e020b */
[----:B------:R-:W1:Y:S01]  /*0380*/  LDCU UR5, c[0x0][0x390] ;  /* 0x00007200ff0577ac */ /* 0x000e620008000800 */
[----:B--2---:R2:W-:Y:S02]  /*0390*/  @!P0 STS [R9], R14 ;  /* 0x0000000e09008388 */ /* 0x0045e40000000800 */
[----:B--2---:R-:W-:Y:S01]  /*03a0*/  IMAD R14, R4, 0xe, R15 ;  /* 0x0000000e040e7824 */ /* 0x004fe200078e020f */
[----:B01----:R-:W-:-:S07]  /*03b0*/  IADD3 R15, PT, PT, R5, -0x1, RZ ;  /* 0xffffffff050f7810 */ /* 0x003fce0007ffe0ff */
.L_x_4:
[----:B------:R-:W-:-:S04]  /*03c0*/  VIMNMX.U32 R16, PT, PT, R0, R19, !PT ;  /* 0x0000001300107248 */ /* 0x000fc80007fe0000 */
[----:B------:R-:W-:-:S04]  /*03d0*/  ISETP.GE.U32.OR P1, PT, R16, UR5, !P1 ;  /* 0x0000000510007c0c */ /* 0x000fc8000cf26470 */
[----:B------:R-:W-:-:S04]  /*03e0*/  ISETP.LT.OR P1, PT, R8, RZ, P1 ;  /* 0x000000ff0800720c */ /* 0x000fc80000f21670 */
[----:B------:R-:W-:-:S13]  /*03f0*/  ISETP.GE.U32.OR P2, PT, R8, UR5, P1 ;  /* 0x0000000508007c0c */ /* 0x000fda0008f46470 */
[----:B01----:R-:W0:Y:S01]  /*0400*/  @!P2 LDC.64 R4, c[0x0][0x380] ;  /* 0x0000e000ff04ab82 */ /* 0x003e220000000a00 */
[----:B------:R-:W-:-:S04]  /*0410*/  @!P2 VIADD R7, R14, 0xffffffff ;  /* 0xffffffff0e07a836 */ /* 0x000fc80000000000 */
[----:B0-----:R-:W-:-:S05]  /*0420*/  @!P2 IMAD.WIDE.U32 R4, R7, 0x4, R4 ;  /* 0x000000040704a825 */ /* 0x001fca00078e0004 */
[----:B------:R0:W2:Y:S01]  /*0430*/  @!P2 LDG.E R18, desc[UR10][R4.64] ;  /* 0x0000000a0412a981 */ /* 0x0000a2000c1e1900 */
[C---:B------:R-:W-:Y:S01]  /*0440*/  VIADDMNMX.U32 R6, R19.reuse, 0x1, R0, !PT ;  /* 0x0000000113067846 */ /* 0x040fe20007800000 */
[----:B------:R-:W-:Y:S01]  /*0450*/  BSSY.RECONVERGENT B0, `(.L_x_0) ;  /* 0x0000023000007945 */ /* 0x000fe20003800200 */
[----:B------:R-:W-:Y:S02]  /*0460*/  ISETP.NE.AND P1, PT, R20, RZ, PT ;  /* 0x000000ff1400720c */ /* 0x000fe40003f25270 */
[----:B------:R-:W-:Y:S02]  /*0470*/  ISETP.GE.U32.AND P4, PT, R8, R15, PT ;  /* 0x0000000f0800720c */ /* 0x000fe40003f86070 */
[----:B------:R-:W-:Y:S02]  /*0480*/  ISETP.GE.U32.OR P0, PT, R6, UR5, !P1 ;  /* 0x0000000506007c0c */ /* 0x000fe4000cf06470 */
[----:B------:R-:W-:Y:S02]  /*0490*/  IADD3 R6, PT, PT, R19, -0x1, RZ ;  /* 0xffffffff13067810 */ /* 0x000fe40007ffe0ff */
[----:B------:R-:W-:-:S02]  /*04a0*/  ISETP.LT.OR P0, PT, R8, RZ, P0 ;  /* 0x000000ff0800720c */ /* 0x000fc40000701670 */
[----:B------:R-:W-:Y:S02]  /*04b0*/  ISETP.GE.U32.AND P3, PT, R6, R15, PT ;  /* 0x0000000f0600720c */ /* 0x000fe40003f66070 */
[C---:B------:R-:W-:Y:S02]  /*04c0*/  ISETP.GE.U32.OR P0, PT, R8.reuse, UR5, P0 ;  /* 0x0000000508007c0c */ /* 0x040fe40008706470 */
[----:B------:R-:W-:Y:S02]  /*04d0*/  ISETP.NE.AND P3, PT, R19, 0x1, !P3 ;  /* 0x000000011300780c */ /* 0x000fe40005f65270 */
[----:B------:R-:W-:Y:S02]  /*04e0*/  ISETP.GT.AND P4, PT, R8, RZ, !P4 ;  /* 0x000000ff0800720c */ /* 0x000fe40006784270 */
[----:B------:R-:W-:-:S04]  /*04f0*/  ISETP.GT.U32.AND P3, PT, R20, 0x1, P3 ;  /* 0x000000011400780c */ /* 0x000fc80001f64070 */
[----:B------:R-:W-:-:S03]  /*0500*/  ISETP.LT.U32.AND P3, PT, R0, R15, P3 ;  /* 0x0000000f0000720c */ /* 0x000fc60001f61070 */
[----:B------:R-:W1:Y:S01]  /*0510*/  @!P0 LDC.64 R6, c[0x0][0x380] ;  /* 0x0000e000ff068b82 */ /* 0x000e620000000a00 */
[----:B------:R-:W-:Y:S02]  /*0520*/  PLOP3.LUT P3, PT, P3, P4, PT, 0x80, 0x8 ;  /* 0x000000000008781c */ /* 0x000fe40001f69070 */
[----:B0-----:R-:W-:Y:S02]  /*0530*/  @!P0 IADD3 R5, PT, PT, R13, -0x1, RZ ;  /* 0xffffffff0d058810 */ /* 0x001fe40007ffe0ff */
[----:B------:R-:W-:-:S03]  /*0540*/  ISETP.LT.U32.OR P3, PT, R10, -0xe, !P3 ;  /* 0xfffffff20a00780c */ /* 0x000fc60005f61470 */
[----:B-1----:R-:W-:Y:S01]  /*0550*/  @!P0 IMAD.WIDE.U32 R4, R5, 0x4, R6 ;  /* 0x0000000405048825 */ /* 0x002fe200078e0006 */
[----:B--2---:R0:W-:Y:S01]  /*0560*/  @!P2 STS [R11], R18 ;  /* 0x000000120b00a388 */ /* 0x0041e20000000800 */
[----:B------:R-:W-:Y:S08]  /*0570*/  BAR.SYNC.DEFER_BLOCKING 0x0 ;  /* 0x0000000000007b1d */ /* 0x000ff00000010000 */
[----:B------:R-:W-:Y:S05]  /*0580*/  @P3 BRA `(.L_x_1) ;  /* 0x00000000003c3947 */ /* 0x000fea0003800000 */
[----:B------:R-:W1:Y:S01]  /*0590*/  LDS R6, [R9+-0x4] ;  /* 0xfffffc0009067984 */ /* 0x000e620000000800 */
[----:B------:R-:W-:-:S03]  /*05a0*/  VIADD R23, R12, 0xffffffff ;  /* 0xffffffff0c177836 */ /* 0x000fc60000000000 */
[----:B0-----:R-:W0:Y:S04]  /*05b0*/  LDS R18, [R9] ;  /* 0x0000000009127984 */ /* 0x001e280000000800 */
[----:B------:R-:W2:Y:S04]  /*05c0*/  LDS R22, [R9+0x4] ;  /* 0x0000040009167984 */ /* 0x000ea80000000800 */
[----:B------:R-:W3:Y:S04]  /*05d0*/  LDS R24, [R9+-0x40] ;  /* 0xffffc00009187984 */ /* 0x000ee80000000800 */
[----:B------:R-:W4:Y:S01]  /*05e0*/  LDS R26, [R9+0x40] ;  /* 0x00004000091a7984 */ /* 0x000f220000000800 */
[----:B-1----:R-:W-:-:S04]  /*05f0*/  FMUL R7, R6, 0.065999999642372131348 ;  /* 0x3d872b0206077820 */ /* 0x002fc80000400000 */
[----:B0-----:R-:W-:-:S04]  /*0600*/  FFMA R7, R18, 0.60000002384185791016, R7 ;  /* 0x3f19999a12077823 */ /* 0x001fc80000000007 */
[----:B--2---:R-:W-:-:S04]  /*0610*/  FFMA R7, R22, 0.065999999642372131348, R7 ;  /* 0x3d872b0216077823 */ /* 0x004fc80000000007 */
[----:B---3--:R-:W-:-:S04]  /*0620*/  FFMA R7, R24, 0.065999999642372131348, R7 ;  /* 0x3d872b0218077823 */ /* 0x008fc80000000007 */
[----:B----4-:R-:W-:-:S04]  /*0630*/  FFMA R7, R26, 0.065999999642372131348, R7 ;  /* 0x3d872b021a077823 */ /* 0x010fc80000000007 */
[----:B------:R-:W-:Y:S01]  /*0640*/  FFMA R21, R18, 0.065999999642372131348, R7 ;  /* 0x3d872b0212157823 */ /* 0x000fe20000000007 */
[----:B------:R-:W-:-:S04]  /*0650*/  IMAD.WIDE.U32 R6, R23, 0x4, R2 ;  /* 0x0000000417067825 */ /* 0x000fc800078e0002 */
[----:B------:R-:W-:-:S05]  /*0660*/  FFMA R21, R18, 0.065999999642372131348, R21 ;  /* 0x3d872b0212157823 */ /* 0x000fca0000000015 */
[----:B------:R1:W-:Y:S02]  /*0670*/  STG.E desc[UR10][R6.64], R21 ;  /* 0x0000001506007986 */ /* 0x0003e4000c10190a */
.L_x_1:
[----:B------:R-:W-:Y:S05]  /*0680*/  BSYNC.RECONVERGENT B0 ;  /* 0x0000000000007941 */ /* 0x000fea0003800200 */
.L_x_0:
[----:B------:R-:W-:Y:S06]  /*0690*/  BAR.SYNC.DEFER_BLOCKING 0x0 ;  /* 0x0000000000007b1d */ /* 0x000fec0000010000 */
[----:B------:R-:W2:Y:S01]  /*06a0*/  @!P0 LDG.E R4, desc[UR10][R4.64] ;  /* 0x0000000a04048981 */ /* 0x000ea2000c1e1900 */
[----:B------:R-:W-:Y:S01]  /*06b0*/  ISETP.GT.U32.AND P2, PT, R20, 0x1, PT ;  /* 0x000000011400780c */ /* 0x000fe20003f44070 */
[----:B------:R-:W-:Y:S02]  /*06c0*/  BSSY.RECONVERGENT B0, `(.L_x_2) ;  /* 0x0000018000007945 */ /* 0x000fe40003800200 */
[----:B-1----:R-:W1:Y:S01]  /*06d0*/  LDS R6, [R11] ;  /* 0x000000000b067984 */ /* 0x002e620000000800 */
[----:B------:R-:W-:-:S04]  /*06e0*/  ISETP.LT.U32.AND P2, PT, R16, R15, P2 ;  /* 0x0000000f1000720c */ /* 0x000fc80001741070 */
[----:B------:R-:W-:-:S04]  /*06f0*/  PLOP3.LUT P2, PT, P2, P4, PT, 0x80, 0x8 ;  /* 0x000000000008781c */ /* 0x000fc80001749070 */
[----:B------:R-:W-:Y:S01]  /*0700*/  ISETP.LT.U32.OR P2, PT, R10, -0xe, !P2 ;  /* 0xfffffff20a00780c */ /* 0x000fe20005741470 */
[----:B-1----:R1:W-:Y:S04]  /*0710*/  STS [R9], R6 ;  /* 0x0000000609007388 */ /* 0x0023e80000000800 */
[----:B--2---:R1:W-:Y:S01]  /*0720*/  @!P0 STS [R11], R4 ;  /* 0x000000040b008388 */ /* 0x0043e20000000800 */
[----:B------:R-:W-:Y:S07]  /*0730*/  BAR.SYNC.DEFER_BLOCKING 0x0 ;  /* 0x0000000000007b1d */ /* 0x000fee0000010000 */
[----:B------:R-:W-:Y:S05]  /*0740*/  @P2 BRA `(.L_x_3) ;  /* 0x00000000003c2947 */ /* 0x000fea0003800000 */
[----:B-1----:R-:W1:Y:S01]  /*0750*/  LDS R4, [R9+-0x4] ;  /* 0xfffffc0009047984 */ /* 0x002e620000000800 */
[----:B------:R-:W-:-:S03]  /*0760*/  IADD3 R21, PT, PT, R14, -0x1, RZ ;  /* 0xffffffff0e157810 */ /* 0x000fc60007ffe0ff */
[----:B------:R-:W2:Y:S04]  /*0770*/  LDS R6, [R9] ;  /* 0x0000000009067984 */ /* 0x000ea80000000800 */
[----:B------:R-:W3:Y:S04]  /*0780*/  LDS R16, [R9+0x4] ;  /* 0x0000040009107984 */ /* 0x000ee80000000800 */
[----:B0-----:R-:W0:Y:S04]  /*0790*/  LDS R18, [R9+-0x40] ;  /* 0xffffc00009127984 */ /* 0x001e280000000800 */
[----:B------:R-:W4:Y:S01]  /*07a0*/  LDS R22, [R9+0x40] ;  /* 0x0000400009167984 */ /* 0x000f220000000800 */
[----:B-1----:R-:W-:-:S04]  /*07b0*/  FMUL R5, R4, 0.065999999642372131348 ;  /* 0x3d872b0204057820 */ /* 0x002fc80000400000 */
[----:B--2---:R-:W-:-:S04]  /*07c0*/  FFMA R5, R6, 0.60000002384185791016, R5 ;  /* 0x3f19999a06057823 */ /* 0x004fc80000000005 */
[----:B---3--:R-:W-:-:S04]  /*07d0*/  FFMA R5, R16, 0.065999999642372131348, R5 ;  /* 0x3d872b0210057823 */ /* 0x008fc80000000005 */
[----:B0-----:R-:W-:-:S04]  /*07e0*/  FFMA R5, R18, 0.065999999642372131348, R5 ;  /* 0x3d872b0212057823 */ /* 0x001fc80000000005 */
[----:B----4-:R-:W-:-:S04]  /*07f0*/  FFMA R5, R22, 0.065999999642372131348, R5 ;  /* 0x3d872b0216057823 */ /* 0x010fc80000000005 */
[----:B------:R-:W-:Y:S01]  /*0800*/  FFMA R7, R6, 0.065999999642372131348, R5 ;  /* 0x3d872b0206077823 */ /* 0x000fe20000000005 */
[----:B------:R-:W-:-:S04]  /*0810*/  IMAD.WIDE.U32 R4, R21, 0x4, R2 ;  /* 0x0000000415047825 */ /* 0x000fc800078e0002 */
[----:B------:R-:W-:-:S05]  /*0820*/  FFMA R7, R6, 0.065999999642372131348, R7 ;  /* 0x3d872b0206077823 */ /* 0x000fca0000000007 */
[----:B------:R2:W-:Y:S02]  /*0830*/  STG.E desc[UR10][R4.64], R7 ;  /* 0x0000000704007986 */ /* 0x0005e4000c10190a */
.L_x_3:
[----:B------:R-:W-:Y:S05]  /*0840*/  BSYNC.RECONVERGENT B0 ;  /* 0x0000000000007941 */ /* 0x000fea0003800200 */
.L_x_2:
[----:B------:R-:W-:Y:S01]  /*0850*/  BAR.SYNC.DEFER_BLOCKING 0x0 ;  /* 0x0000000000007b1d */ /* 0x000fe20000010000 */
[----:B------:R-:W-:Y:S01]  /*0860*/  UIADD3 UR4, UPT, UPT, UR4, 0x2, URZ ;  /* 0x0000000204047890 */ /* 0x000fe2000fffe0ff */
[----:B------:R-:W-:Y:S01]  /*0870*/  IADD3 R19, PT, PT, R19, 0x2, RZ ;  /* 0x0000000213137810 */ /* 0x000fe20007ffe0ff */
[C---:B------:R-:W-:Y:S01]  /*0880*/  IMAD R13, R17.reuse, 0x2, R13 ;  /* 0x00000002110d7824 */ /* 0x040fe200078e020d */
[C---:B------:R-:W-:Y:S01]  /*0890*/  LEA R14, R17.reuse, R14, 0x1 ;  /* 0x0000000e110e7211 */ /* 0x040fe200078e08ff */
[----:B------:R-:W-:Y:S01]  /*08a0*/  UISETP.NE.AND UP0, UPT, UR4, 0x10, UPT ;  /* 0x000000100400788c */ /* 0x000fe2000bf05270 */
[----:B------:R-:W-:Y:S01]  /*08b0*/  LEA R12, R17, R12, 0x1 ;  /* 0x0000000c110c7211 */ /* 0x000fe200078e08ff */
[----:B-12---:R-:W1:Y:S04]  /*08c0*/  LDS R4, [R11] ;  /* 0x000000000b047984 */ /* 0x006e680000000800 */
[----:B-1----:R1:W-:Y:S03]  /*08d0*/  STS [R9], R4 ;  /* 0x0000000409007388 */ /* 0x0023e60000000800 */
[----:B------:R-:W-:Y:S05]  /*08e0*/  BRA.U UP0, `(.L_x_4) ;  /* 0xfffffff900b47547 */ /* 0x000fea000b83ffff */
[----:B------:R-:W-:Y:S05]  /*08f0*/  EXIT ;  /* 0x000000000000794d */ /* 0x000fea0003800000 */
.L_x_5:
[----:B------:R-:W-:-:S00]  /*0900*/  BRA `(.L_x_5) ;  /* 0xfffffffc00fc7947 */ /* 0x000fc0000383ffff */
[----:B------:R-:W-:-:S00]  /*0910*/  NOP ;  /* 0x0000000000007918 */ /* 0x000fc00000000000 */
        /* <DEDUP_REMOVED lines=14> */
.L_x_6:


//--------------------- .nv.shared._Z14stencil_kernelPfS_j --------------------------
	.section	.nv.shared._Z14stencil_kernelPfS_j,"aw",@nobits
	.sectionflags	@""
	.align	4
.nv.shared._Z14stencil_kernelPfS_j:
	.zero		3072


//--------------------- .nv.shared.reserved.0     --------------------------
	.section	.nv.shared.reserved.0,"aw",@nobits
	.weak		__nv_reservedSMEM_offset_0_alias
	.size		__nv_reservedSMEM_offset_0_alias, 0, 64
	.other		__nv_reservedSMEM_offset_0_alias,@"STO_CUDA_RESERVED_SHARED STV_DEFAULT"
__nv_reservedSMEM_offset_0_alias:
	.zero		0
	.zero		64


//--------------------- .nv.constant0._Z14stencil_kernelPfS_j --------------------------
	.section	.nv.constant0._Z14stencil_kernelPfS_j,"a",@progbits
	.sectionflags	@""
	.align	4
.nv.constant0._Z14stencil_kernelPfS_j:
	.zero		916


//--------------------- SYMBOLS --------------------------

	.type		.nv.reservedSmem.offset0,@object
	.size		.nv.reservedSmem.offset0,0x4
	.type		.nv.reservedSmem.cap,@object
	.size		.nv.reservedSmem.cap,0x4
